//
// Generated by NVIDIA NVVM Compiler
//
// Compiler Build ID: CL-36424714
// Cuda compilation tools, release 13.0, V13.0.88
// Based on NVVM 20.0.0
//

.version 9.0
.target sm_100
.address_size 64

	// .globl	_Z5v_addPiS_S_i

.visible .entry _Z5v_addPiS_S_i(
	.param .u64 .ptr .align 1 _Z5v_addPiS_S_i_param_0,
	.param .u64 .ptr .align 1 _Z5v_addPiS_S_i_param_1,
	.param .u64 .ptr .align 1 _Z5v_addPiS_S_i_param_2,
	.param .u32 _Z5v_addPiS_S_i_param_3
)
{
	.reg .pred 	%p<2>;
	.reg .b32 	%r<9>;
	.reg .b64 	%rd<11>;

	ld.param.u64 	%rd1, [_Z5v_addPiS_S_i_param_0];
	ld.param.u64 	%rd2, [_Z5v_addPiS_S_i_param_1];
	ld.param.u64 	%rd3, [_Z5v_addPiS_S_i_param_2];
	ld.param.u32 	%r2, [_Z5v_addPiS_S_i_param_3];
	mov.u32 	%r3, %ctaid.x;
	mov.u32 	%r4, %ntid.x;
	mov.u32 	%r5, %tid.x;
	mad.lo.s32 	%r1, %r3, %r4, %r5;
	setp.ge.s32 	%p1, %r1, %r2;
	@%p1 bra 	$L__BB0_2;
	cvta.to.global.u64 	%rd4, %rd1;
	cvta.to.global.u64 	%rd5, %rd2;
	cvta.to.global.u64 	%rd6, %rd3;
	mul.wide.s32 	%rd7, %r1, 4;
	add.s64 	%rd8, %rd4, %rd7;
	ld.global.u32 	%r6, [%rd8];
	add.s64 	%rd9, %rd5, %rd7;
	ld.global.u32 	%r7, [%rd9];
	add.s32 	%r8, %r7, %r6;
	add.s64 	%rd10, %rd6, %rd7;
	st.global.u32 	[%rd10], %r8;
$L__BB0_2:
	ret;

}


// ===== COMPILED SASS (sm_100) =====

	.target	sm_100

	.elftype	@"ET_EXEC"


//--------------------- .note.nv.tkinfo           --------------------------
	.section	.note.nv.tkinfo,"",@"SHT_NOTE"
	.sectionflags	@"SHF_NOTE_NV_TKINFO"
	.tkinfo
        /*0018*/ 	.word	0x00000002
        /*0030*/ 	.string	""
        /*0030*/ 	.string	"ptxas"
        /*0030*/ 	.string	"Cuda compilation tools, release 13.0, V13.0.88"
        /*0030*/ 	.string	"Build cuda_13.0.r13.0/compiler.36424714_0"
        /*0030*/ 	.string	"-arch sm_100 -m 64 "



//--------------------- .note.nv.cuinfo           --------------------------
	.section	.note.nv.cuinfo,"",@"SHT_NOTE"
	.sectionflags	@"SHF_NOTE_NV_CUINFO"
        /*0018*/ 	.short	0x0002
        /*001a*/ 	.short	0x0064
        /*001c*/ 	.short	0x0082
	.zero		2


//--------------------- .nv.info                  --------------------------
	.section	.nv.info,"",@"SHT_CUDA_INFO"
	.align	4


	//----- nvinfo : EIATTR_REGCOUNT
	.align		4
        /*0000*/ 	.byte	0x04, 0x2f
        /*0002*/ 	.short	(.L_1 - .L_0)
	.align		4
.L_0:
        /*0004*/ 	.word	index@(_Z5v_addPiS_S_i)
        /*0008*/ 	.word	0x0000000c


	//----- nvinfo : EIATTR_FRAME_SIZE
	.align		4
.L_1:
        /*000c*/ 	.byte	0x04, 0x11
        /*000e*/ 	.short	(.L_3 - .L_2)
	.align		4
.L_2:
        /*0010*/ 	.word	index@(_Z5v_addPiS_S_i)
        /*0014*/ 	.word	0x00000000


	//----- nvinfo : EIATTR_MIN_STACK_SIZE
	.align		4
.L_3:
        /*0018*/ 	.byte	0x04, 0x12
        /*001a*/ 	.short	(.L_5 - .L_4)
	.align		4
.L_4:
        /*001c*/ 	.word	index@(_Z5v_addPiS_S_i)
        /*0020*/ 	.word	0x00000000
.L_5:


//--------------------- .nv.compat                --------------------------
	.section	.nv.compat,"",@"SHT_CUDA_COMPAT_INFO"
	.align	4
        /*0000*/ 	.byte	0x02, 0x09, 0x00, 0x00, 0x02, 0x02, 0x01, 0x00, 0x02, 0x05, 0x05, 0x00, 0x03, 0x07, 0x01, 0x01
        /*0010*/ 	.byte	0x02, 0x03, 0x00, 0x00, 0x02, 0x06, 0x01, 0x00, 0x04, 0x0b, 0x08, 0x00, 0x09, 0x00, 0x00, 0x00
        /*0020*/ 	.byte	0x00, 0x00, 0x00, 0x00


//--------------------- .nv.info._Z5v_addPiS_S_i  --------------------------
	.section	.nv.info._Z5v_addPiS_S_i,"",@"SHT_CUDA_INFO"
	.sectionflags	@""
	.align	4


	//----- nvinfo : EIATTR_CUDA_API_VERSION
	.align		4
        /*0000*/ 	.byte	0x04, 0x37
        /*0002*/ 	.short	(.L_7 - .L_6)
.L_6:
        /*0004*/ 	.word	0x00000082


	//----- nvinfo : EIATTR_KPARAM_INFO
	.align		4
.L_7:
        /*0008*/ 	.byte	0x04, 0x17
        /*000a*/ 	.short	(.L_9 - .L_8)
.L_8:
        /*000c*/ 	.word	0x00000000
        /*0010*/ 	.short	0x0003
        /*0012*/ 	.short	0x0018
        /*0014*/ 	.byte	0x00, 0xf0, 0x11, 0x00


	//----- nvinfo : EIATTR_KPARAM_INFO
	.align		4
.L_9:
        /*0018*/ 	.byte	0x04, 0x17
        /*001a*/ 	.short	(.L_11 - .L_10)
.L_10:
        /*001c*/ 	.word	0x00000000
        /*0020*/ 	.short	0x0002
        /*0022*/ 	.short	0x0010
        /*0024*/ 	.byte	0x00, 0xf5, 0x21, 0x00


	//----- nvinfo : EIATTR_KPARAM_INFO
	.align		4
.L_11:
        /*0028*/ 	.byte	0x04, 0x17
        /*002a*/ 	.short	(.L_13 - .L_12)
.L_12:
        /*002c*/ 	.word	0x00000000
        /*0030*/ 	.short	0x0001
        /*0032*/ 	.short	0x0008
        /*0034*/ 	.byte	0x00, 0xf5, 0x21, 0x00


	//----- nvinfo : EIATTR_KPARAM_INFO
	.align		4
.L_13:
        /*0038*/ 	.byte	0x04, 0x17
        /*003a*/ 	.short	(.L_15 - .L_14)
.L_14:
        /*003c*/ 	.word	0x00000000
        /*0040*/ 	.short	0x0000
        /*0042*/ 	.short	0x0000
        /*0044*/ 	.byte	0x00, 0xf5, 0x21, 0x00


	//----- nvinfo : EIATTR_SPARSE_MMA_MASK
	.align		4
.L_15:
        /*0048*/ 	.byte	0x03, 0x50
        /*004a*/ 	.short	0x0000


	//----- nvinfo : EIATTR_MAXREG_COUNT
	.align		4
        /*004c*/ 	.byte	0x03, 0x1b
        /*004e*/ 	.short	0x00ff


	//----- nvinfo : EIATTR_MERCURY_ISA_VERSION
	.align		4
        /*0050*/ 	.byte	0x03, 0x5f
        /*0052*/ 	.short	0x0101


	//----- nvinfo : EIATTR_VRC_CTA_INIT_COUNT
	.align		4
        /*0054*/ 	.byte	0x02, 0x4a
	.zero		1
	.zero		1


	//----- nvinfo : EIATTR_EXIT_INSTR_OFFSETS
	.align		4
        /*0058*/ 	.byte	0x04, 0x1c
        /*005a*/ 	.short	(.L_17 - .L_16)


	//   ....[0]....
.L_16:
        /*005c*/ 	.word	0x00000070


	//   ....[1]....
        /*0060*/ 	.word	0x00000130


	//----- nvinfo : EIATTR_CBANK_PARAM_SIZE
	.align		4
.L_17:
        /*0064*/ 	.byte	0x03, 0x19
        /*0066*/ 	.short	0x001c


	//----- nvinfo : EIATTR_PARAM_CBANK
	.align		4
        /*0068*/ 	.byte	0x04, 0x0a
        /*006a*/ 	.short	(.L_19 - .L_18)
	.align		4
.L_18:
        /*006c*/ 	.word	index@(.nv.constant0._Z5v_addPiS_S_i)
        /*0070*/ 	.short	0x0380
        /*0072*/ 	.short	0x001c


	//----- nvinfo : EIATTR_SW_WAR
	.align		4
.L_19:
        /*0074*/ 	.byte	0x04, 0x36
        /*0076*/ 	.short	(.L_21 - .L_20)
.L_20:
        /*0078*/ 	.word	0x00000008
.L_21:


//--------------------- .nv.callgraph             --------------------------
	.section	.nv.callgraph,"",@"SHT_CUDA_CALLGRAPH"
	.align	4
	.sectionentsize	8
	.align		4
        /*0000*/ 	.word	0x00000000
	.align		4
        /*0004*/ 	.word	0xffffffff
	.align		4
        /*0008*/ 	.word	0x00000000
	.align		4
        /*000c*/ 	.word	0xfffffffe
	.align		4
        /*0010*/ 	.word	0x00000000
	.align		4
        /*0014*/ 	.word	0xfffffffd
	.align		4
        /*0018*/ 	.word	0x00000000
	.align		4
        /*001c*/ 	.word	0xfffffffc


//--------------------- .text._Z5v_addPiS_S_i     --------------------------
	.section	.text._Z5v_addPiS_S_i,"ax",@progbits
	.align	128
        .global         _Z5v_addPiS_S_i
        .type           _Z5v_addPiS_S_i,@function
        .size           _Z5v_addPiS_S_i,(.L_x_1 - _Z5v_addPiS_S_i)
        .other          _Z5v_addPiS_S_i,@"STO_CUDA_ENTRY STV_DEFAULT"
_Z5v_addPiS_S_i:
.text._Z5v_addPiS_S_i:
[----:B------:R-:W-:Y:S01]  /*0000*/  LDC R1, c[0x0][0x37c] ;  /* 0x0000df00ff017b82 */ /* 0x000fe20000000800 */
[----:B------:R-:W0:Y:S07]  /*0010*/  S2R R0, SR_TID.X ;  /* 0x0000000000007919 */ /* 0x000e2e0000002100 */
[----:B------:R-:W0:Y:S01]  /*0020*/  S2UR UR4, SR_CTAID.X ;  /* 0x00000000000479c3 */ /* 0x000e220000002500 */
[----:B------:R-:W1:Y:S07]  /*0030*/  LDCU UR5, c[0x0][0x398] ;  /* 0x00007300ff0577ac */ /* 0x000e6e0008000800 */
[----:B------:R-:W0:Y:S02]  /*0040*/  LDC R9, c[0x0][0x360] ;  /* 0x0000d800ff097b82 */ /* 0x000e240000000800 */
[----:B0-----:R-:W-:-:S05]  /*0050*/  IMAD R9, R9, UR4, R0 ;  /* 0x0000000409097c24 */ /* 0x001fca000f8e0200 */
[----:B-1----:R-:W-:-:S13]  /*0060*/  ISETP.GE.AND P0, PT, R9, UR5, PT ;  /* 0x0000000509007c0c */ /* 0x002fda000bf06270 */
[----:B------:R-:W-:Y:S05]  /*0070*/  @P0 EXIT ;  /* 0x000000000000094d */ /* 0x000fea0003800000 */
[----:B------:R-:W0:Y:S01]  /*0080*/  LDC.64 R2, c[0x0][0x380] ;  /* 0x0000e000ff027b82 */ /* 0x000e220000000a00 */
[----:B------:R-:W1:Y:S07]  /*0090*/  LDCU.64 UR4, c[0x0][0x358] ;  /* 0x00006b00ff0477ac */ /* 0x000e6e0008000a00 */
[----:B------:R-:W2:Y:S08]  /*00a0*/  LDC.64 R4, c[0x0][0x388] ;  /* 0x0000e200ff047b82 */ /* 0x000eb00000000a00 */
[----:B------:R-:W3:Y:S01]  /*00b0*/  LDC.64 R6, c[0x0][0x390] ;  /* 0x0000e400ff067b82 */ /* 0x000ee20000000a00 */
[----:B0-----:R-:W-:-:S06]  /*00c0*/  IMAD.WIDE R2, R9, 0x4, R2 ;  /* 0x0000000409027825 */ /* 0x001fcc00078e0202 */
[----:B-1----:R-:W4:Y:S01]  /*00d0*/  LDG.E R2, desc[UR4][R2.64] ;  /* 0x0000000402027981 */ /* 0x002f22000c1e1900 */
[----:B--2---:R-:W-:-:S06]  /*00e0*/  IMAD.WIDE R4, R9, 0x4, R4 ;  /* 0x0000000409047825 */ /* 0x004fcc00078e0204 */
[----:B------:R-:W4:Y:S01]  /*00f0*/  LDG.E R5, desc[UR4][R4.64] ;  /* 0x0000000404057981 */ /* 0x000f22000c1e1900 */
[----:B---3--:R-:W-:Y:S01]  /*0100*/  IMAD.WIDE R6, R9, 0x4, R6 ;  /* 0x0000000409067825 */ /* 0x008fe200078e0206 */
[----:B----4-:R-:W-:-:S05]  /*0110*/  IADD3 R9, PT, PT, R2, R5, RZ ;  /* 0x0000000502097210 */ /* 0x010fca0007ffe0ff */
[----:B------:R-:W-:Y:S01]  /*0120*/  STG.E desc[UR4][R6.64], R9 ;  /* 0x0000000906007986 */ /* 0x000fe2000c101904 */
[----:B------:R-:W-:Y:S05]  /*0130*/  EXIT ;  /* 0x000000000000794d */ /* 0x000fea0003800000 */
.L_x_0:
[----:B------:R-:W-:-:S00]  /*0140*/  BRA `(.L_x_0) ;  /* 0xfffffffc00fc7947 */ /* 0x000fc0000383ffff */
[----:B------:R-:W-:-:S00]  /*0150*/  NOP ;  /* 0x0000000000007918 */ /* 0x000fc00000000000 */
        /* <DEDUP_REMOVED lines=10> */
.L_x_1:


//--------------------- .nv.shared.reserved.0     --------------------------
	.section	.nv.shared.reserved.0,"aw",@nobits
	.weak		__nv_reservedSMEM_offset_0_alias
	.size		__nv_reservedSMEM_offset_0_alias, 0, 64
	.other		__nv_reservedSMEM_offset_0_alias,@"STO_CUDA_RESERVED_SHARED STV_DEFAULT"
__nv_reservedSMEM_offset_0_alias:
	.zero		0
	.zero		64


//--------------------- .nv.constant0._Z5v_addPiS_S_i --------------------------
	.section	.nv.constant0._Z5v_addPiS_S_i,"a",@progbits
	.sectionflags	@""
	.align	4
.nv.constant0._Z5v_addPiS_S_i:
	.zero		924


//--------------------- SYMBOLS --------------------------

	.type		.nv.reservedSmem.offset0,@object
	.size		.nv.reservedSmem.offset0,0x4
